	.headerflags	@"EF_CUDA_TEXMODE_UNIFIED EF_CUDA_64BIT_ADDRESS EF_CUDA_ACCELERATORS EF_CUDA_SM90 EF_CUDA_VIRTUAL_SM(EF_CUDA_SM90)"
	.elftype	@"ET_EXEC"


//--------------------- .nv.info                  --------------------------
	.section	.nv.info,"",@"SHT_CUDA_INFO"
	.align	4


	//----- nvinfo : EIATTR_REGCOUNT
	.align		4
        /*0000*/ 	.byte	0x04, 0x2f
        /*0002*/ 	.short	(.L_3 - .L_2)
	.align		4
.L_2:
        /*0004*/ 	.word	index@(triton_poi_fused__native_batch_norm_legit_no_training_17)
        /*0008*/ 	.word	0x00000016


	//----- nvinfo : EIATTR_MIN_STACK_SIZE
	.align		4
.L_3:
        /*000c*/ 	.byte	0x04, 0x12
        /*000e*/ 	.short	(.L_5 - .L_4)
	.align		4
.L_4:
        /*0010*/ 	.word	index@(triton_poi_fused__native_batch_norm_legit_no_training_17)
        /*0014*/ 	.word	0x00000000


	//----- nvinfo : EIATTR_FRAME_SIZE
	.align		4
.L_5:
        /*0018*/ 	.byte	0x04, 0x11
        /*001a*/ 	.short	(.L_7 - .L_6)
	.align		4
.L_6:
        /*001c*/ 	.word	index@(triton_poi_fused__native_batch_norm_legit_no_training_17)
        /*0020*/ 	.word	0x00000000


	//----- nvinfo : EIATTR_MIN_STACK_SIZE
	.align		4
.L_7:
        /*0024*/ 	.byte	0x04, 0x12
        /*0026*/ 	.short	(.L_9 - .L_8)
	.align		4
.L_8:
        /*0028*/ 	.word	index@(triton_poi_fused__native_batch_norm_legit_no_training_17)
        /*002c*/ 	.word	0x00000000
.L_9:


//--------------------- .nv.info.triton_poi_fused__native_batch_norm_legit_no_training_17 --------------------------
	.section	.nv.info.triton_poi_fused__native_batch_norm_legit_no_training_17,"",@"SHT_CUDA_INFO"
	.sectionflags	@""
	.align	4


	//----- nvinfo : EIATTR_CUDA_API_VERSION
	.align		4
        /*0000*/ 	.byte	0x04, 0x37
        /*0002*/ 	.short	(.L_11 - .L_10)
.L_10:
        /*0004*/ 	.word	0x0000007c


	//----- nvinfo : EIATTR_KPARAM_INFO
	.align		4
.L_11:
        /*0008*/ 	.byte	0x04, 0x17
        /*000a*/ 	.short	(.L_13 - .L_12)
.L_12:
        /*000c*/ 	.word	0x00000000
        /*0010*/ 	.short	0x0006
        /*0012*/ 	.short	0x0030
        /*0014*/ 	.byte	0x00, 0xf0, 0x11, 0x00


	//----- nvinfo : EIATTR_KPARAM_INFO
	.align		4
.L_13:
        /*0018*/ 	.byte	0x04, 0x17
        /*001a*/ 	.short	(.L_15 - .L_14)
.L_14:
        /*001c*/ 	.word	0x00000000
        /*0020*/ 	.short	0x0005
        /*0022*/ 	.short	0x0028
        /*0024*/ 	.byte	0x00, 0xf4, 0x21, 0x00


	//----- nvinfo : EIATTR_KPARAM_INFO
	.align		4
.L_15:
        /*0028*/ 	.byte	0x04, 0x17
        /*002a*/ 	.short	(.L_17 - .L_16)
.L_16:
        /*002c*/ 	.word	0x00000000
        /*0030*/ 	.short	0x0004
        /*0032*/ 	.short	0x0020
        /*0034*/ 	.byte	0x00, 0xf4, 0x21, 0x00


	//----- nvinfo : EIATTR_KPARAM_INFO
	.align		4
.L_17:
        /*0038*/ 	.byte	0x04, 0x17
        /*003a*/ 	.short	(.L_19 - .L_18)
.L_18:
        /*003c*/ 	.word	0x00000000
        /*0040*/ 	.short	0x0003
        /*0042*/ 	.short	0x0018
        /*0044*/ 	.byte	0x00, 0xf4, 0x21, 0x00


	//----- nvinfo : EIATTR_KPARAM_INFO
	.align		4
.L_19:
        /*0048*/ 	.byte	0x04, 0x17
        /*004a*/ 	.short	(.L_21 - .L_20)
.L_20:
        /*004c*/ 	.word	0x00000000
        /*0050*/ 	.short	0x0002
        /*0052*/ 	.short	0x0010
        /*0054*/ 	.byte	0x00, 0xf4, 0x21, 0x00


	//----- nvinfo : EIATTR_KPARAM_INFO
	.align		4
.L_21:
        /*0058*/ 	.byte	0x04, 0x17
        /*005a*/ 	.short	(.L_23 - .L_22)
.L_22:
        /*005c*/ 	.word	0x00000000
        /*0060*/ 	.short	0x0001
        /*0062*/ 	.short	0x0008
        /*0064*/ 	.byte	0x00, 0xf4, 0x21, 0x00


	//----- nvinfo : EIATTR_KPARAM_INFO
	.align		4
.L_23:
        /*0068*/ 	.byte	0x04, 0x17
        /*006a*/ 	.short	(.L_25 - .L_24)
.L_24:
        /*006c*/ 	.word	0x00000000
        /*0070*/ 	.short	0x0000
        /*0072*/ 	.short	0x0000
        /*0074*/ 	.byte	0x00, 0xf4, 0x21, 0x00


	//----- nvinfo : EIATTR_SPARSE_MMA_MASK
	.align		4
.L_25:
        /*0078*/ 	.byte	0x03, 0x50
        /*007a*/ 	.short	0x0000


	//----- nvinfo : EIATTR_MAXREG_COUNT
	.align		4
        /*007c*/ 	.byte	0x03, 0x1b
        /*007e*/ 	.short	0x00ff


	//----- nvinfo : EIATTR_EXIT_INSTR_OFFSETS
	.align		4
        /*0080*/ 	.byte	0x04, 0x1c
        /*0082*/ 	.short	(.L_27 - .L_26)


	//   ....[0]....
.L_26:
        /*0084*/ 	.word	0x000003e0


	//   ....[1]....
        /*0088*/ 	.word	0x00000400


	//----- nvinfo : EIATTR_REQNTID
	.align		4
.L_27:
        /*008c*/ 	.byte	0x04, 0x10
        /*008e*/ 	.short	(.L_29 - .L_28)
.L_28:
        /*0090*/ 	.word	0x00000080
        /*0094*/ 	.word	0x00000001
        /*0098*/ 	.word	0x00000001


	//----- nvinfo : EIATTR_CBANK_PARAM_SIZE
	.align		4
.L_29:
        /*009c*/ 	.byte	0x03, 0x19
        /*009e*/ 	.short	0x0034


	//----- nvinfo : EIATTR_PARAM_CBANK
	.align		4
        /*00a0*/ 	.byte	0x04, 0x0a
        /*00a2*/ 	.short	(.L_31 - .L_30)
	.align		4
.L_30:
        /*00a4*/ 	.word	index@(.nv.constant0.triton_poi_fused__native_batch_norm_legit_no_training_17)
        /*00a8*/ 	.short	0x0210
        /*00aa*/ 	.short	0x0034


	//----- nvinfo : EIATTR_SW_WAR
	.align		4
.L_31:
        /*00ac*/ 	.byte	0x04, 0x36
        /*00ae*/ 	.short	(.L_33 - .L_32)
.L_32:
        /*00b0*/ 	.word	0x00000008
.L_33:


//--------------------- .nv.callgraph             --------------------------
	.section	.nv.callgraph,"",@"SHT_CUDA_CALLGRAPH"
	.align	4
	.sectionentsize	8
	.align		4
        /*0000*/ 	.word	0x00000000
	.align		4
        /*0004*/ 	.word	0xffffffff
	.align		4
        /*0008*/ 	.word	0x00000000
	.align		4
        /*000c*/ 	.word	0xfffffffe
	.align		4
        /*0010*/ 	.word	0x00000000
	.align		4
        /*0014*/ 	.word	0xfffffffd
	.align		4
        /*0018*/ 	.word	0x00000000
	.align		4
        /*001c*/ 	.word	0xfffffffc


//--------------------- .nv.constant4             --------------------------
	.section	.nv.constant4,"a",@progbits
	.align	8
	.align		8
.nv.constant4:
        /*0000*/ 	.dword	_$_str
	.align		8
        /*0008*/ 	.dword	_$_str_$_2


//--------------------- .text.triton_poi_fused__native_batch_norm_legit_no_training_17 --------------------------
	.section	.text.triton_poi_fused__native_batch_norm_legit_no_training_17,"ax",@progbits
	.align	128
        .global         triton_poi_fused__native_batch_norm_legit_no_training_17
        .type           triton_poi_fused__native_batch_norm_legit_no_training_17,@function
        .size           triton_poi_fused__native_batch_norm_legit_no_training_17,(.L_x_1 - triton_poi_fused__native_batch_norm_legit_no_training_17)
        .other          triton_poi_fused__native_batch_norm_legit_no_training_17,@"STO_CUDA_ENTRY STV_DEFAULT"
triton_poi_fused__native_batch_norm_legit_no_training_17:
.text.triton_poi_fused__native_batch_norm_legit_no_training_17:
[----:B------:R-:W0:Y:S01]  /*0000*/  LDC R1, c[0x0][0x28] ;  /* 0x00000a00ff017b82 */ /* 0x000e220000000800 */
[----:B------:R-:W1:Y:S07]  /*0010*/  S2R R0, SR_TID.X ;  /* 0x0000000000007919 */ /* 0x000e6e0000002100 */
[----:B------:R-:W2:Y:S01]  /*0020*/  LDC.64 R8, c[0x0][0x220] ;  /* 0x00008800ff087b82 */ /* 0x000ea20000000a00 */
[----:B------:R-:W-:Y:S01]  /*0030*/  ULDC.64 UR4, c[0x0][0x208] ;  /* 0x0000820000047ab9 */ /* 0x000fe20000000a00 */
[----:B------:R-:W3:Y:S06]  /*0040*/  S2R R5, SR_CTAID.X ;  /* 0x0000000000057919 */ /* 0x000eec0000002500 */
[----:B------:R-:W4:Y:S08]  /*0050*/  LDC.64 R12, c[0x0][0x210] ;  /* 0x00008400ff0c7b82 */ /* 0x000f300000000a00 */
[----:B------:R-:W5:Y:S08]  /*0060*/  LDC.64 R14, c[0x0][0x218] ;  /* 0x00008600ff0e7b82 */ /* 0x000f700000000a00 */
[----:B------:R-:W5:Y:S01]  /*0070*/  LDC.64 R16, c[0x0][0x228] ;  /* 0x00008a00ff107b82 */ /* 0x000f620000000a00 */
[----:B-1----:R-:W-:-:S07]  /*0080*/  SHF.L.U32 R0, R0, 0x1, RZ ;  /* 0x0000000100007819 */ /* 0x002fce00000006ff */
[----:B------:R-:W1:Y:S01]  /*0090*/  LDC.64 R18, c[0x0][0x230] ;  /* 0x00008c00ff127b82 */ /* 0x000e620000000a00 */
[----:B---3--:R-:W-:Y:S02]  /*00a0*/  SHF.R.S32.HI R3, RZ, 0x17, R5 ;  /* 0x00000017ff037819 */ /* 0x008fe40000011405 */
[----:B------:R-:W-:Y:S02]  /*00b0*/  LOP3.LUT R0, R0, 0xfe, RZ, 0xc0, !PT ;  /* 0x000000fe00007812 */ /* 0x000fe400078ec0ff */
[----:B------:R-:W-:Y:S02]  /*00c0*/  SGXT R3, R3, 0x1 ;  /* 0x000000010303781a */ /* 0x000fe40000000200 */
[----:B------:R-:W-:-:S04]  /*00d0*/  LEA R0, R5, R0, 0x8 ;  /* 0x0000000005007211 */ /* 0x000fc800078e40ff */
[----:B------:R-:W-:Y:S02]  /*00e0*/  LEA.HI R3, R3, R0, RZ, 0x9 ;  /* 0x0000000003037211 */ /* 0x000fe400078f48ff */
[----:B------:R-:W-:Y:S02]  /*00f0*/  ISETP.GE.AND P4, PT, R0, 0x800, PT ;  /* 0x000008000000780c */ /* 0x000fe40003f86270 */
[----:B------:R-:W-:-:S04]  /*0100*/  LOP3.LUT R3, R3, 0xfffffe00, RZ, 0xc0, !PT ;  /* 0xfffffe0003037812 */ /* 0x000fc800078ec0ff */
[----:B------:R-:W-:Y:S02]  /*0110*/  IADD3 R11, R0, -R3, RZ ;  /* 0x80000003000b7210 */ /* 0x000fe40007ffe0ff */
[----:B------:R-:W-:-:S03]  /*0120*/  CS2R R2, SRZ ;  /* 0x0000000000027805 */ /* 0x000fc6000001ff00 */
[----:B--2---:R-:W-:-:S05]  /*0130*/  IMAD.WIDE R8, R11, 0x4, R8 ;  /* 0x000000040b087825 */ /* 0x004fca00078e0208 */
[----:B------:R2:W3:Y:S01]  /*0140*/  @!P4 LDG.E.EL.64 R2, desc[UR4][R8.64] ;  /* 0x000000040802c981 */ /* 0x0004e2000c2e1b00 */
[----:B------:R-:W-:Y:S02]  /*0150*/  CS2R R4, SRZ ;  /* 0x0000000000047805 */ /* 0x000fe4000001ff00 */
[----:B------:R-:W-:Y:S01]  /*0160*/  CS2R R6, SRZ ;  /* 0x0000000000067805 */ /* 0x000fe2000001ff00 */
[----:B----4-:R-:W-:-:S04]  /*0170*/  IMAD.WIDE R12, R0, 0x4, R12 ;  /* 0x00000004000c7825 */ /* 0x010fc800078e020c */
[C---:B-----5:R-:W-:Y:S01]  /*0180*/  IMAD.WIDE R14, R11.reuse, 0x4, R14 ;  /* 0x000000040b0e7825 */ /* 0x060fe200078e020e */
[----:B------:R-:W4:Y:S04]  /*0190*/  @!P4 LDG.E.64 R4, desc[UR4][R12.64] ;  /* 0x000000040c04c981 */ /* 0x000f28000c1e1b00 */
[----:B------:R5:W4:Y:S01]  /*01a0*/  @!P4 LDG.E.EL.64 R6, desc[UR4][R14.64] ;  /* 0x000000040e06c981 */ /* 0x000b22000c2e1b00 */
[----:B0-----:R-:W-:Y:S01]  /*01b0*/  IMAD.WIDE R16, R11, 0x4, R16 ;  /* 0x000000040b107825 */ /* 0x001fe200078e0210 */
[----:B--2---:R-:W-:-:S03]  /*01c0*/  CS2R R8, SRZ ;  /* 0x0000000000087805 */ /* 0x004fc6000001ff00 */
[----:B-1----:R-:W-:Y:S01]  /*01d0*/  IMAD.WIDE R18, R11, 0x4, R18 ;  /* 0x000000040b127825 */ /* 0x002fe200078e0212 */
[----:B------:R-:W-:-:S04]  /*01e0*/  CS2R R10, SRZ ;  /* 0x00000000000a7805 */ /* 0x000fc8000001ff00 */
[----:B------:R-:W2:Y:S04]  /*01f0*/  @!P4 LDG.E.EL.64 R8, desc[UR4][R18.64] ;  /* 0x000000041208c981 */ /* 0x000ea8000c2e1b00 */
[----:B------:R-:W2:Y:S01]  /*0200*/  @!P4 LDG.E.EL.64 R10, desc[UR4][R16.64] ;  /* 0x00000004100ac981 */ /* 0x000ea2000c2e1b00 */
[----:B-----5:R-:W-:Y:S01]  /*0210*/  HFMA2.MMA R15, -RZ, RZ, 1.625, 0 ;  /* 0x3e800000ff0f7435 */ /* 0x020fe200000001ff */
[----:B---3--:R-:W-:Y:S01]  /*0220*/  FADD R2, R2, 9.9999997473787516356e-06 ;  /* 0x3727c5ac02027421 */ /* 0x008fe20000000000 */
[----:B------:R-:W-:-:S03]  /*0230*/  FADD R12, R3, 9.9999997473787516356e-06 ;  /* 0x3727c5ac030c7421 */ /* 0x000fc60000000000 */
[----:B------:R0:W1:Y:S08]  /*0240*/  MUFU.SQRT R13, R2 ;  /* 0x00000002000d7308 */ /* 0x0000700000002000 */
[----:B------:R-:W3:Y:S01]  /*0250*/  MUFU.SQRT R14, R12 ;  /* 0x0000000c000e7308 */ /* 0x000ee20000002000 */
[----:B0-----:R-:W0:Y:S01]  /*0260*/  LDC.64 R2, c[0x0][0x238] ;  /* 0x00008e00ff027b82 */ /* 0x001e220000000a00 */
[----:B-1----:R-:W-:-:S02]  /*0270*/  FSETP.GT.AND P0, PT, R13, 8.50705917302346158658e+37, PT ;  /* 0x7e8000000d00780b */ /* 0x002fc40003f04000 */
[----:B------:R-:W-:Y:S02]  /*0280*/  FSETP.GEU.AND P2, PT, R13, 1.175494350822287508e-38, PT ;  /* 0x008000000d00780b */ /* 0x000fe40003f4e000 */
[C---:B---3--:R-:W-:Y:S02]  /*0290*/  FSETP.GT.AND P1, PT, R14.reuse, 8.50705917302346158658e+37, PT ;  /* 0x7e8000000e00780b */ /* 0x048fe40003f24000 */
[----:B------:R-:W-:-:S07]  /*02a0*/  FSETP.GEU.AND P3, PT, R14, 1.175494350822287508e-38, PT ;  /* 0x008000000e00780b */ /* 0x000fce0003f6e000 */
[----:B------:R-:W-:-:S04]  /*02b0*/  @P0 FMUL R13, R13, 0.25 ;  /* 0x3e8000000d0d0820 */ /* 0x000fc80000400000 */
[----:B------:R-:W-:Y:S01]  /*02c0*/  @!P2 FMUL R13, R13, 16777216 ;  /* 0x4b8000000d0da820 */ /* 0x000fe20000400000 */
[----:B------:R-:W-:-:S04]  /*02d0*/  @P1 FMUL R14, R14, 0.25 ;  /* 0x3e8000000e0e1820 */ /* 0x000fc80000400000 */
[----:B------:R-:W-:Y:S01]  /*02e0*/  @!P3 FMUL R14, R14, 16777216 ;  /* 0x4b8000000e0eb820 */ /* 0x000fe20000400000 */
[----:B------:R-:W1:Y:S01]  /*02f0*/  MUFU.RCP R13, R13 ;  /* 0x0000000d000d7308 */ /* 0x000e620000001000 */
[----:B------:R-:W-:-:S07]  /*0300*/  FSEL R12, R15, 1, P0 ;  /* 0x3f8000000f0c7808 */ /* 0x000fce0000000000 */
[----:B------:R-:W3:Y:S01]  /*0310*/  MUFU.RCP R14, R14 ;  /* 0x0000000e000e7308 */ /* 0x000ee20000001000 */
[----:B------:R-:W-:Y:S01]  /*0320*/  FSEL R15, R15, 1, P1 ;  /* 0x3f8000000f0f7808 */ /* 0x000fe20000800000 */
[----:B------:R-:W-:Y:S01]  /*0330*/  @!P2 FMUL R12, R12, 16777216 ;  /* 0x4b8000000c0ca820 */ /* 0x000fe20000400000 */
[----:B----4-:R-:W-:-:S03]  /*0340*/  FADD R4, -R6, R4 ;  /* 0x0000000406047221 */ /* 0x010fc60000000100 */
[----:B------:R-:W-:Y:S01]  /*0350*/  @!P3 FMUL R15, R15, 16777216 ;  /* 0x4b8000000f0fb820 */ /* 0x000fe20000400000 */
[----:B------:R-:W-:Y:S01]  /*0360*/  FADD R5, -R7, R5 ;  /* 0x0000000507057221 */ /* 0x000fe20000000100 */
[----:B-1----:R-:W-:Y:S02]  /*0370*/  FMUL R13, R13, R12 ;  /* 0x0000000c0d0d7220 */ /* 0x002fe40000400000 */
[----:B---3--:R-:W-:Y:S02]  /*0380*/  FMUL R6, R14, R15 ;  /* 0x0000000f0e067220 */ /* 0x008fe40000400000 */
[----:B------:R-:W-:Y:S02]  /*0390*/  FMUL R13, R4, R13 ;  /* 0x0000000d040d7220 */ /* 0x000fe40000400000 */
[----:B------:R-:W-:Y:S01]  /*03a0*/  FMUL R6, R5, R6 ;  /* 0x0000000605067220 */ /* 0x000fe20000400000 */
[----:B0-----:R-:W-:-:S04]  /*03b0*/  IMAD.WIDE R2, R0, 0x4, R2 ;  /* 0x0000000400027825 */ /* 0x001fc800078e0202 */
[----:B--2---:R-:W-:Y:S01]  /*03c0*/  FFMA R8, R13, R10, R8 ;  /* 0x0000000a0d087223 */ /* 0x004fe20000000008 */
[----:B------:R-:W-:Y:S01]  /*03d0*/  FFMA R9, R6, R11, R9 ;  /* 0x0000000b06097223 */ /* 0x000fe20000000009 */
[----:B------:R-:W-:Y:S06]  /*03e0*/  @P4 EXIT ;  /* 0x000000000000494d */ /* 0x000fec0003800000 */
[----:B------:R-:W-:Y:S01]  /*03f0*/  STG.E.64 desc[UR4][R2.64], R8 ;  /* 0x0000000802007986 */ /* 0x000fe2000c101b04 */
[----:B------:R-:W-:Y:S05]  /*0400*/  EXIT ;  /* 0x000000000000794d */ /* 0x000fea0003800000 */
.L_x_0:
[----:B------:R-:W-:-:S00]  /*0410*/  BRA `(.L_x_0) ;  /* 0xfffffffc00fc7947 */ /* 0x000fc0000383ffff */
[----:B------:R-:W-:-:S00]  /*0420*/  NOP ;  /* 0x0000000000007918 */ /* 0x000fc00000000000 */
        /* <DEDUP_REMOVED lines=13> */
.L_x_1:


//--------------------- .nv.global.init           --------------------------
	.section	.nv.global.init,"aw",@progbits
.nv.global.init:
	.type		_$_str,@object
	.size		_$_str,(_$_str_$_2 - _$_str)
_$_str:
        /*0000*/ 	.byte	0x5f, 0x5f, 0x43, 0x55, 0x44, 0x41, 0x5f, 0x46, 0x54, 0x5a, 0x00
	.type		_$_str_$_2,@object
	.size		_$_str_$_2,(.L_1 - _$_str_$_2)
_$_str_$_2:
        /*000b*/ 	.byte	0x5f, 0x5f, 0x43, 0x55, 0x44, 0x41, 0x5f, 0x50, 0x52, 0x45, 0x43, 0x5f, 0x53, 0x51, 0x52, 0x54
        /*001b*/ 	.byte	0x00
.L_1:


//--------------------- .nv.constant0.triton_poi_fused__native_batch_norm_legit_no_training_17 --------------------------
	.section	.nv.constant0.triton_poi_fused__native_batch_norm_legit_no_training_17,"a",@progbits
	.sectionflags	@""
	.align	4
.nv.constant0.triton_poi_fused__native_batch_norm_legit_no_training_17:
	.zero		580
